	.headerflags	@"EF_CUDA_TEXMODE_UNIFIED EF_CUDA_64BIT_ADDRESS EF_CUDA_ACCELERATORS EF_CUDA_SM90 EF_CUDA_VIRTUAL_SM(EF_CUDA_SM90)"
	.elftype	@"ET_EXEC"


//--------------------- .nv.info                  --------------------------
	.section	.nv.info,"",@"SHT_CUDA_INFO"
	.align	4


	//----- nvinfo : EIATTR_REGCOUNT
	.align		4
        /*0000*/ 	.byte	0x04, 0x2f
        /*0002*/ 	.short	(.L_1 - .L_0)
	.align		4
.L_0:
        /*0004*/ 	.word	index@(triton_poi_fused_cat_39)
        /*0008*/ 	.word	0x00000019


	//----- nvinfo : EIATTR_MIN_STACK_SIZE
	.align		4
.L_1:
        /*000c*/ 	.byte	0x04, 0x12
        /*000e*/ 	.short	(.L_3 - .L_2)
	.align		4
.L_2:
        /*0010*/ 	.word	index@(triton_poi_fused_cat_39)
        /*0014*/ 	.word	0x00000000


	//----- nvinfo : EIATTR_FRAME_SIZE
	.align		4
.L_3:
        /*0018*/ 	.byte	0x04, 0x11
        /*001a*/ 	.short	(.L_5 - .L_4)
	.align		4
.L_4:
        /*001c*/ 	.word	index@(triton_poi_fused_cat_39)
        /*0020*/ 	.word	0x00000000


	//----- nvinfo : EIATTR_MIN_STACK_SIZE
	.align		4
.L_5:
        /*0024*/ 	.byte	0x04, 0x12
        /*0026*/ 	.short	(.L_7 - .L_6)
	.align		4
.L_6:
        /*0028*/ 	.word	index@(triton_poi_fused_cat_39)
        /*002c*/ 	.word	0x00000000
.L_7:


//--------------------- .nv.info.triton_poi_fused_cat_39 --------------------------
	.section	.nv.info.triton_poi_fused_cat_39,"",@"SHT_CUDA_INFO"
	.sectionflags	@""
	.align	4


	//----- nvinfo : EIATTR_CUDA_API_VERSION
	.align		4
        /*0000*/ 	.byte	0x04, 0x37
        /*0002*/ 	.short	(.L_9 - .L_8)
.L_8:
        /*0004*/ 	.word	0x0000007c


	//----- nvinfo : EIATTR_KPARAM_INFO
	.align		4
.L_9:
        /*0008*/ 	.byte	0x04, 0x17
        /*000a*/ 	.short	(.L_11 - .L_10)
.L_10:
        /*000c*/ 	.word	0x00000000
        /*0010*/ 	.short	0x0003
        /*0012*/ 	.short	0x0014
        /*0014*/ 	.byte	0x00, 0xf0, 0x11, 0x00


	//----- nvinfo : EIATTR_KPARAM_INFO
	.align		4
.L_11:
        /*0018*/ 	.byte	0x04, 0x17
        /*001a*/ 	.short	(.L_13 - .L_12)
.L_12:
        /*001c*/ 	.word	0x00000000
        /*0020*/ 	.short	0x0002
        /*0022*/ 	.short	0x0010
        /*0024*/ 	.byte	0x00, 0xf0, 0x11, 0x00


	//----- nvinfo : EIATTR_KPARAM_INFO
	.align		4
.L_13:
        /*0028*/ 	.byte	0x04, 0x17
        /*002a*/ 	.short	(.L_15 - .L_14)
.L_14:
        /*002c*/ 	.word	0x00000000
        /*0030*/ 	.short	0x0001
        /*0032*/ 	.short	0x0008
        /*0034*/ 	.byte	0x00, 0xf4, 0x21, 0x00


	//----- nvinfo : EIATTR_KPARAM_INFO
	.align		4
.L_15:
        /*0038*/ 	.byte	0x04, 0x17
        /*003a*/ 	.short	(.L_17 - .L_16)
.L_16:
        /*003c*/ 	.word	0x00000000
        /*0040*/ 	.short	0x0000
        /*0042*/ 	.short	0x0000
        /*0044*/ 	.byte	0x00, 0xf4, 0x21, 0x00


	//----- nvinfo : EIATTR_SPARSE_MMA_MASK
	.align		4
.L_17:
        /*0048*/ 	.byte	0x03, 0x50
        /*004a*/ 	.short	0x0000


	//----- nvinfo : EIATTR_MAXREG_COUNT
	.align		4
        /*004c*/ 	.byte	0x03, 0x1b
        /*004e*/ 	.short	0x00ff


	//----- nvinfo : EIATTR_EXIT_INSTR_OFFSETS
	.align		4
        /*0050*/ 	.byte	0x04, 0x1c
        /*0052*/ 	.short	(.L_19 - .L_18)


	//   ....[0]....
.L_18:
        /*0054*/ 	.word	0x00000500


	//   ....[1]....
        /*0058*/ 	.word	0x00000550


	//----- nvinfo : EIATTR_REQNTID
	.align		4
.L_19:
        /*005c*/ 	.byte	0x04, 0x10
        /*005e*/ 	.short	(.L_21 - .L_20)
.L_20:
        /*0060*/ 	.word	0x00000080
        /*0064*/ 	.word	0x00000001
        /*0068*/ 	.word	0x00000001


	//----- nvinfo : EIATTR_CBANK_PARAM_SIZE
	.align		4
.L_21:
        /*006c*/ 	.byte	0x03, 0x19
        /*006e*/ 	.short	0x0018


	//----- nvinfo : EIATTR_PARAM_CBANK
	.align		4
        /*0070*/ 	.byte	0x04, 0x0a
        /*0072*/ 	.short	(.L_23 - .L_22)
	.align		4
.L_22:
        /*0074*/ 	.word	index@(.nv.constant0.triton_poi_fused_cat_39)
        /*0078*/ 	.short	0x0210
        /*007a*/ 	.short	0x0018


	//----- nvinfo : EIATTR_SW_WAR
	.align		4
.L_23:
        /*007c*/ 	.byte	0x04, 0x36
        /*007e*/ 	.short	(.L_25 - .L_24)
.L_24:
        /*0080*/ 	.word	0x00000008
.L_25:


//--------------------- .nv.callgraph             --------------------------
	.section	.nv.callgraph,"",@"SHT_CUDA_CALLGRAPH"
	.align	4
	.sectionentsize	8
	.align		4
        /*0000*/ 	.word	0x00000000
	.align		4
        /*0004*/ 	.word	0xffffffff
	.align		4
        /*0008*/ 	.word	0x00000000
	.align		4
        /*000c*/ 	.word	0xfffffffe
	.align		4
        /*0010*/ 	.word	0x00000000
	.align		4
        /*0014*/ 	.word	0xfffffffd
	.align		4
        /*0018*/ 	.word	0x00000000
	.align		4
        /*001c*/ 	.word	0xfffffffc


//--------------------- .text.triton_poi_fused_cat_39 --------------------------
	.section	.text.triton_poi_fused_cat_39,"ax",@progbits
	.sectionflags	@"SHF_BARRIERS=1"
	.align	128
        .global         triton_poi_fused_cat_39
        .type           triton_poi_fused_cat_39,@function
        .size           triton_poi_fused_cat_39,(.L_x_1 - triton_poi_fused_cat_39)
        .other          triton_poi_fused_cat_39,@"STO_CUDA_ENTRY STV_DEFAULT"
triton_poi_fused_cat_39:
.text.triton_poi_fused_cat_39:
[----:B------:R-:W0:Y:S02]  /*0000*/  LDC R1, c[0x0][0x28] ;  /* 0x00000a00ff017b82 */ /* 0x000e240000000800 */
[----:B------:R-:W1:Y:S01]  /*0010*/  S2R R0, SR_CTAID.X ;  /* 0x0000000000007919 */ /* 0x000e620000002500 */
[----:B------:R-:W2:Y:S01]  /*0020*/  LDC.64 R8, c[0x0][0x210] ;  /* 0x00008400ff087b82 */ /* 0x000ea20000000a00 */
[----:B------:R-:W-:Y:S01]  /*0030*/  CS2R R6, SRZ ;  /* 0x0000000000067805 */ /* 0x000fe2000001ff00 */
[----:B------:R-:W-:Y:S01]  /*0040*/  ULDC.64 UR6, c[0x0][0x208] ;  /* 0x0000820000067ab9 */ /* 0x000fe20000000a00 */
[----:B------:R-:W3:Y:S01]  /*0050*/  S2R R2, SR_TID.X ;  /* 0x0000000000027919 */ /* 0x000ee20000002100 */
[----:B------:R-:W4:Y:S01]  /*0060*/  S2R R16, SR_CTAID.Y ;  /* 0x0000000000107919 */ /* 0x000f220000002600 */
[----:B-1----:R-:W-:Y:S02]  /*0070*/  IMAD.SHL.U32 R0, R0, 0x10, RZ ;  /* 0x0000001000007824 */ /* 0x002fe400078e00ff */
[----:B---3--:R-:W-:Y:S01]  /*0080*/  IMAD.SHL.U32 R17, R2, 0x4, RZ ;  /* 0x0000000402117824 */ /* 0x008fe200078e00ff */
[----:B------:R-:W-:Y:S01]  /*0090*/  SHF.R.U32.HI R3, RZ, 0x2, R2 ;  /* 0x00000002ff037819 */ /* 0x000fe20000011602 */
[----:B----4-:R-:W-:-:S03]  /*00a0*/  IMAD.SHL.U32 R16, R16, 0x40, RZ ;  /* 0x0000004010107824 */ /* 0x010fc600078e00ff */
[----:B------:R-:W-:Y:S02]  /*00b0*/  LOP3.LUT R11, R0, 0xc, R17, 0xf8, !PT ;  /* 0x0000000c000b7812 */ /* 0x000fe400078ef811 */
[----:B------:R-:W-:Y:S02]  /*00c0*/  SGXT.U32 R3, R3, 0x5 ;  /* 0x000000050303781a */ /* 0x000fe40000000000 */
[----:B------:R-:W-:Y:S02]  /*00d0*/  ISETP.GE.AND P0, PT, R11, 0x10, PT ;  /* 0x000000100b00780c */ /* 0x000fe40003f06270 */
[----:B------:R-:W-:Y:S02]  /*00e0*/  LOP3.LUT R5, R16, R3, RZ, 0xfc, !PT ;  /* 0x0000000310057212 */ /* 0x000fe400078efcff */
[----:B------:R-:W-:Y:S02]  /*00f0*/  LOP3.LUT R10, R16, 0x20, R3, 0xfe, !PT ;  /* 0x00000020100a7812 */ /* 0x000fe400078efe03 */
[C---:B------:R-:W-:Y:S01]  /*0100*/  ISETP.LT.AND P1, PT, R5.reuse, 0x900, !P0 ;  /* 0x000009000500780c */ /* 0x040fe20004721270 */
[--C-:B------:R-:W-:Y:S01]  /*0110*/  IMAD R13, R5, 0x10, R11.reuse ;  /* 0x00000010050d7824 */ /* 0x100fe200078e020b */
[C---:B------:R-:W-:Y:S01]  /*0120*/  ISETP.LT.AND P0, PT, R10.reuse, 0x900, !P0 ;  /* 0x000009000a00780c */ /* 0x040fe20004701270 */
[----:B------:R-:W-:Y:S01]  /*0130*/  IMAD R15, R10, 0x10, R11 ;  /* 0x000000100a0f7824 */ /* 0x000fe200078e020b */
[----:B------:R-:W-:Y:S01]  /*0140*/  CS2R R4, SRZ ;  /* 0x0000000000047805 */ /* 0x000fe2000001ff00 */
[----:B--2---:R-:W-:Y:S01]  /*0150*/  IMAD.WIDE R12, R13, 0x4, R8 ;  /* 0x000000040d0c7825 */ /* 0x004fe200078e0208 */
[----:B------:R-:W-:-:S03]  /*0160*/  CS2R R10, SRZ ;  /* 0x00000000000a7805 */ /* 0x000fc6000001ff00 */
[----:B------:R-:W-:Y:S01]  /*0170*/  IMAD.WIDE R14, R15, 0x4, R8 ;  /* 0x000000040f0e7825 */ /* 0x000fe200078e0208 */
[----:B------:R-:W-:-:S03]  /*0180*/  CS2R R8, SRZ ;  /* 0x0000000000087805 */ /* 0x000fc6000001ff00 */
[----:B------:R1:W2:Y:S04]  /*0190*/  @P1 LDG.E.EL.128 R4, desc[UR6][R12.64] ;  /* 0x000000060c041981 */ /* 0x0002a8000c2e1d00 */
[----:B------:R3:W4:Y:S01]  /*01a0*/  @P0 LDG.E.EL.128 R8, desc[UR6][R14.64] ;  /* 0x000000060e080981 */ /* 0x000722000c2e1d00 */
[----:B------:R-:W5:Y:S01]  /*01b0*/  S2UR UR5, SR_CgaCtaId ;  /* 0x00000000000579c3 */ /* 0x000f620000008800 */
[C---:B------:R-:W-:Y:S01]  /*01c0*/  IMAD.SHL.U32 R18, R2.reuse, 0x100, RZ ;  /* 0x0000010002127824 */ /* 0x040fe200078e00ff */
[----:B------:R-:W-:Y:S01]  /*01d0*/  UMOV UR4, 0x400 ;  /* 0x0000040000047882 */ /* 0x000fe20000000000 */
[----:B------:R-:W-:Y:S02]  /*01e0*/  LOP3.LUT R22, R2, 0x70, RZ, 0xc0, !PT ;  /* 0x0000007002167812 */ /* 0x000fe400078ec0ff */
[----:B------:R-:W-:-:S02]  /*01f0*/  LOP3.LUT R16, R16, 0x3c, R17, 0xf8, !PT ;  /* 0x0000003c10107812 */ /* 0x000fc400078ef811 */
[----:B------:R-:W-:Y:S02]  /*0200*/  LOP3.LUT R18, R18, 0x300, RZ, 0xc0, !PT ;  /* 0x0000030012127812 */ /* 0x000fe400078ec0ff */
[----:B------:R-:W-:Y:S02]  /*0210*/  ISETP.GE.AND P0, PT, R16, 0x900, PT ;  /* 0x000009001000780c */ /* 0x000fe40003f06270 */
[C---:B-1----:R-:W-:Y:S02]  /*0220*/  LOP3.LUT R12, R18.reuse, 0x40, RZ, 0xfc, !PT ;  /* 0x00000040120c7812 */ /* 0x042fe400078efcff */
[C---:B------:R-:W-:Y:S02]  /*0230*/  LOP3.LUT R13, R18.reuse, 0x80, RZ, 0xfc, !PT ;  /* 0x00000080120d7812 */ /* 0x040fe400078efcff */
[C---:B------:R-:W-:Y:S02]  /*0240*/  LOP3.LUT R3, R18.reuse, R3, RZ, 0xfc, !PT ;  /* 0x0000000312037212 */ /* 0x040fe400078efcff */
[----:B------:R-:W-:Y:S01]  /*0250*/  LOP3.LUT R19, R18, 0xc0, RZ, 0xfc, !PT ;  /* 0x000000c012137812 */ /* 0x000fe200078efcff */
[----:B-----5:R-:W-:-:S06]  /*0260*/  UPRMT UR4, UR5, 0x654, UR4 ;  /* 0x0000065405047896 */ /* 0x020fcc0008000004 */
[----:B------:R-:W-:Y:S01]  /*0270*/  LEA.HI R18, R18, UR4, RZ, 0x1e ;  /* 0x0000000412127c11 */ /* 0x000fe2000f8ff0ff */
[----:B------:R-:W-:Y:S01]  /*0280*/  VIADD R22, R22, UR4 ;  /* 0x0000000416167c36 */ /* 0x000fe20008000000 */
[----:B------:R-:W-:Y:S02]  /*0290*/  LEA.HI R12, R12, UR4, RZ, 0x1e ;  /* 0x000000040c0c7c11 */ /* 0x000fe4000f8ff0ff */
[----:B---3--:R-:W-:Y:S02]  /*02a0*/  LEA.HI R14, R13, UR4, RZ, 0x1e ;  /* 0x000000040d0e7c11 */ /* 0x008fe4000f8ff0ff */
[----:B------:R-:W-:Y:S01]  /*02b0*/  LEA.HI R20, R19, UR4, RZ, 0x1e ;  /* 0x0000000413147c11 */ /* 0x000fe2000f8ff0ff */
[C---:B------:R-:W-:Y:S02]  /*02c0*/  IMAD R19, R3.reuse, 0x4, R18 ;  /* 0x0000000403137824 */ /* 0x040fe400078e0212 */
[C---:B------:R-:W-:Y:S02]  /*02d0*/  IMAD R18, R3.reuse, 0x4, R12 ;  /* 0x0000000403127824 */ /* 0x040fe400078e020c */
[----:B------:R-:W-:-:S02]  /*02e0*/  IMAD R21, R3, 0x4, R14 ;  /* 0x0000000403157824 */ /* 0x000fc400078e020e */
[----:B------:R-:W-:Y:S01]  /*02f0*/  IMAD R20, R3, 0x4, R20 ;  /* 0x0000000403147824 */ /* 0x000fe200078e0214 */
[----:B------:R-:W-:Y:S01]  /*0300*/  LOP3.LUT R3, R17, 0x1fc, RZ, 0xc0, !PT ;  /* 0x000001fc11037812 */ /* 0x000fe200078ec0ff */
[----:B------:R-:W-:-:S04]  /*0310*/  IMAD.HI R17, R16, 0x38e38e39, RZ ;  /* 0x38e38e3910117827 */ /* 0x000fc800078e02ff */
[----:B------:R-:W-:Y:S01]  /*0320*/  IMAD R12, R3, 0x4, R22 ;  /* 0x00000004030c7824 */ /* 0x000fe200078e0216 */
[----:B--2---:R-:W-:Y:S04]  /*0330*/  STS [R19], R4 ;  /* 0x0000000413007388 */ /* 0x004fe80000000800 */
[----:B------:R1:W-:Y:S04]  /*0340*/  STS [R18+0x100], R5 ;  /* 0x0001000512007388 */ /* 0x0003e80000000800 */
[----:B------:R2:W-:Y:S04]  /*0350*/  STS [R21+0x200], R6 ;  /* 0x0002000615007388 */ /* 0x0005e80000000800 */
[----:B------:R3:W-:Y:S01]  /*0360*/  STS [R20+0x300], R7 ;  /* 0x0003000714007388 */ /* 0x0007e20000000800 */
[----:B-1----:R-:W1:Y:S03]  /*0370*/  LDC.64 R4, c[0x0][0x218] ;  /* 0x00008600ff047b82 */ /* 0x002e660000000a00 */
[----:B----4-:R-:W-:Y:S01]  /*0380*/  STS [R19+0x80], R8 ;  /* 0x0000800813007388 */ /* 0x010fe20000000800 */
[----:B--2---:R-:W-:-:S03]  /*0390*/  SHF.R.U32.HI R6, RZ, 0x1f, R17 ;  /* 0x0000001fff067819 */ /* 0x004fc60000011611 */
[----:B------:R2:W-:Y:S01]  /*03a0*/  STS [R18+0x180], R9 ;  /* 0x0001800912007388 */ /* 0x0005e20000000800 */
[----:B---3--:R-:W-:-:S03]  /*03b0*/  SHF.R.U32.HI R7, RZ, 0x4, R2 ;  /* 0x00000004ff077819 */ /* 0x008fc60000011602 */
[----:B------:R-:W-:Y:S01]  /*03c0*/  STS [R21+0x280], R10 ;  /* 0x0002800a15007388 */ /* 0x000fe20000000800 */
[----:B------:R-:W-:Y:S02]  /*03d0*/  LEA.HI.SX32 R17, R17, R6, 0x19 ;  /* 0x0000000611117211 */ /* 0x000fe400078fcaff */
[----:B------:R-:W-:Y:S01]  /*03e0*/  SGXT.U32 R7, R7, 0x3 ;  /* 0x000000030707781a */ /* 0x000fe20000000000 */
[----:B------:R-:W-:Y:S01]  /*03f0*/  STS [R20+0x380], R11 ;  /* 0x0003800b14007388 */ /* 0x000fe20000000800 */
[----:B------:R-:W-:Y:S01]  /*0400*/  LOP3.LUT R2, R3, 0x200, RZ, 0xfc, !PT ;  /* 0x0000020003027812 */ /* 0x000fe200078efcff */
[C---:B------:R-:W-:Y:S01]  /*0410*/  IMAD R16, R17.reuse, -0x240, R16 ;  /* 0xfffffdc011107824 */ /* 0x040fe200078e0210 */
[----:B------:R-:W-:Y:S01]  /*0420*/  LOP3.LUT R7, R0, R7, RZ, 0xfc, !PT ;  /* 0x0000000700077212 */ /* 0x000fe200078efcff */
[----:B------:R-:W-:Y:S01]  /*0430*/  BAR.SYNC.DEFER_BLOCKING 0x0 ;  /* 0x0000000000007b1d */ /* 0x000fe20000010000 */
[----:B------:R-:W-:Y:S01]  /*0440*/  SHF.R.U32.HI R2, RZ, 0x2, R2 ;  /* 0x00000002ff027819 */ /* 0x000fe20000011602 */
[----:B------:R-:W-:Y:S01]  /*0450*/  IMAD R16, R17, 0x2400, R16 ;  /* 0x0000240011107824 */ /* 0x000fe200078e0210 */
[----:B------:R-:W-:-:S02]  /*0460*/  LOP3.LUT R0, R7, 0x8, RZ, 0xfc, !PT ;  /* 0x0000000807007812 */ /* 0x000fc400078efcff */
[C---:B------:R-:W-:Y:S01]  /*0470*/  ISETP.LT.AND P1, PT, R7.reuse, 0x10, !P0 ;  /* 0x000000100700780c */ /* 0x040fe20004721270 */
[----:B--2---:R-:W-:Y:S01]  /*0480*/  IMAD R9, R7, 0x240, R16 ;  /* 0x0000024007097824 */ /* 0x004fe200078e0210 */
[----:B------:R-:W-:Y:S02]  /*0490*/  ISETP.LT.AND P0, PT, R0, 0x10, !P0 ;  /* 0x000000100000780c */ /* 0x000fe40004701270 */
[----:B------:R-:W-:Y:S01]  /*04a0*/  LOP3.LUT R2, R2, 0xf0, RZ, 0xc0, !PT ;  /* 0x000000f002027812 */ /* 0x000fe200078ec0ff */
[----:B-1----:R-:W-:-:S04]  /*04b0*/  IMAD.WIDE R6, R9, 0x4, R4 ;  /* 0x0000000409067825 */ /* 0x002fc800078e0204 */
[----:B------:R-:W-:-:S04]  /*04c0*/  VIADD R2, R2, UR4 ;  /* 0x0000000402027c36 */ /* 0x000fc80008000000 */
[----:B------:R-:W-:Y:S01]  /*04d0*/  IMAD R2, R3, 0x4, R2 ;  /* 0x0000000403027824 */ /* 0x000fe200078e0202 */
[----:B------:R-:W1:Y:S04]  /*04e0*/  LDS.128 R12, [R12] ;  /* 0x000000000c0c7984 */ /* 0x000e680000000c00 */
[----:B-1----:R1:W-:Y:S01]  /*04f0*/  @P1 STG.E.128 desc[UR6][R6.64], R12 ;  /* 0x0000000c06001986 */ /* 0x0023e2000c101d06 */
[----:B------:R-:W-:Y:S05]  /*0500*/  @!P0 EXIT ;  /* 0x000000000000894d */ /* 0x000fea0003800000 */
[----:B-1----:R-:W0:Y:S01]  /*0510*/  LDS.128 R12, [R2+0x800] ;  /* 0x00080000020c7984 */ /* 0x002e220000000c00 */
[----:B------:R-:W-:-:S04]  /*0520*/  VIADD R9, R9, 0x1200 ;  /* 0x0000120009097836 */ /* 0x000fc80000000000 */
[----:B------:R-:W-:-:S05]  /*0530*/  IMAD.WIDE R4, R9, 0x4, R4 ;  /* 0x0000000409047825 */ /* 0x000fca00078e0204 */
[----:B0-----:R-:W-:Y:S01]  /*0540*/  STG.E.128 desc[UR6][R4.64], R12 ;  /* 0x0000000c04007986 */ /* 0x001fe2000c101d06 */
[----:B------:R-:W-:Y:S05]  /*0550*/  EXIT ;  /* 0x000000000000794d */ /* 0x000fea0003800000 */
.L_x_0:
[----:B------:R-:W-:-:S00]  /*0560*/  BRA `(.L_x_0) ;  /* 0xfffffffc00fc7947 */ /* 0x000fc0000383ffff */
[----:B------:R-:W-:-:S00]  /*0570*/  NOP ;  /* 0x0000000000007918 */ /* 0x000fc00000000000 */
        /* <DEDUP_REMOVED lines=8> */
.L_x_1:


//--------------------- .nv.shared.triton_poi_fused_cat_39 --------------------------
	.section	.nv.shared.triton_poi_fused_cat_39,"aw",@nobits
	.sectionflags	@""
	.align	16
	.zero		1024


//--------------------- .nv.constant0.triton_poi_fused_cat_39 --------------------------
	.section	.nv.constant0.triton_poi_fused_cat_39,"a",@progbits
	.sectionflags	@""
	.align	4
.nv.constant0.triton_poi_fused_cat_39:
	.zero		552
